//
// Generated by NVIDIA NVVM Compiler
//
// Compiler Build ID: CL-36424714
// Cuda compilation tools, release 13.0, V13.0.88
// Based on NVVM 20.0.0
//

.version 9.0
.target sm_100
.address_size 64

	// .globl	_Z15MatrixMulKernelPfS_S_i

.visible .entry _Z15MatrixMulKernelPfS_S_i(
	.param .u64 .ptr .align 1 _Z15MatrixMulKernelPfS_S_i_param_0,
	.param .u64 .ptr .align 1 _Z15MatrixMulKernelPfS_S_i_param_1,
	.param .u64 .ptr .align 1 _Z15MatrixMulKernelPfS_S_i_param_2,
	.param .u32 _Z15MatrixMulKernelPfS_S_i_param_3
)
{
	.reg .pred 	%p<12>;
	.reg .b32 	%r<82>;
	.reg .b32 	%f<67>;
	.reg .b64 	%rd<57>;

	ld.param.u64 	%rd5, [_Z15MatrixMulKernelPfS_S_i_param_0];
	ld.param.u64 	%rd6, [_Z15MatrixMulKernelPfS_S_i_param_1];
	ld.param.u64 	%rd4, [_Z15MatrixMulKernelPfS_S_i_param_2];
	ld.param.u32 	%r50, [_Z15MatrixMulKernelPfS_S_i_param_3];
	cvta.to.global.u64 	%rd1, %rd6;
	cvta.to.global.u64 	%rd2, %rd5;
	setp.lt.s32 	%p1, %r50, 1;
	@%p1 bra 	$L__BB0_16;
	add.s32 	%r1, %r50, -1;
	and.b32  	%r2, %r50, 7;
	and.b32  	%r3, %r50, 3;
	and.b32  	%r4, %r50, 2147483640;
	neg.s32 	%r5, %r4;
	shl.b32 	%r6, %r50, 3;
	shl.b32 	%r7, %r50, 1;
	mul.lo.s32 	%r8, %r50, 3;
	shl.b32 	%r9, %r50, 2;
	mul.lo.s32 	%r10, %r50, 5;
	mul.lo.s32 	%r11, %r50, 6;
	mul.lo.s32 	%r12, %r50, 7;
	cvta.to.global.u64 	%rd3, %rd4;
	mov.b32 	%r67, 0;
$L__BB0_2:
	mul.lo.s32 	%r14, %r67, %r50;
	mov.b32 	%r68, 0;
	cvt.u64.u32 	%rd44, %r14;
$L__BB0_3:
	setp.lt.u32 	%p2, %r1, 7;
	mov.f32 	%f66, 0f00000000;
	mov.b32 	%r80, 0;
	@%p2 bra 	$L__BB0_6;
	add.s32 	%r77, %r50, %r68;
	add.s32 	%r76, %r7, %r68;
	add.s32 	%r75, %r8, %r68;
	add.s32 	%r74, %r9, %r68;
	add.s32 	%r73, %r10, %r68;
	add.s32 	%r72, %r11, %r68;
	add.s32 	%r71, %r12, %r68;
	mov.f32 	%f66, 0f00000000;
	mov.u32 	%r69, %r14;
	mov.u32 	%r70, %r68;
	mov.u32 	%r78, %r5;
$L__BB0_5:
	.pragma "nounroll";
	mul.wide.u32 	%rd7, %r69, 4;
	add.s64 	%rd8, %rd2, %rd7;
	ld.global.f32 	%f16, [%rd8];
	mul.wide.u32 	%rd9, %r70, 4;
	add.s64 	%rd10, %rd1, %rd9;
	ld.global.f32 	%f17, [%rd10];
	fma.rn.f32 	%f18, %f16, %f17, %f66;
	ld.global.f32 	%f19, [%rd8+4];
	mul.wide.u32 	%rd11, %r77, 4;
	add.s64 	%rd12, %rd1, %rd11;
	ld.global.f32 	%f20, [%rd12];
	fma.rn.f32 	%f21, %f19, %f20, %f18;
	ld.global.f32 	%f22, [%rd8+8];
	mul.wide.u32 	%rd13, %r76, 4;
	add.s64 	%rd14, %rd1, %rd13;
	ld.global.f32 	%f23, [%rd14];
	fma.rn.f32 	%f24, %f22, %f23, %f21;
	ld.global.f32 	%f25, [%rd8+12];
	mul.wide.u32 	%rd15, %r75, 4;
	add.s64 	%rd16, %rd1, %rd15;
	ld.global.f32 	%f26, [%rd16];
	fma.rn.f32 	%f27, %f25, %f26, %f24;
	ld.global.f32 	%f28, [%rd8+16];
	mul.wide.u32 	%rd17, %r74, 4;
	add.s64 	%rd18, %rd1, %rd17;
	ld.global.f32 	%f29, [%rd18];
	fma.rn.f32 	%f30, %f28, %f29, %f27;
	ld.global.f32 	%f31, [%rd8+20];
	mul.wide.u32 	%rd19, %r73, 4;
	add.s64 	%rd20, %rd1, %rd19;
	ld.global.f32 	%f32, [%rd20];
	fma.rn.f32 	%f33, %f31, %f32, %f30;
	ld.global.f32 	%f34, [%rd8+24];
	mul.wide.u32 	%rd21, %r72, 4;
	add.s64 	%rd22, %rd1, %rd21;
	ld.global.f32 	%f35, [%rd22];
	fma.rn.f32 	%f36, %f34, %f35, %f33;
	ld.global.f32 	%f37, [%rd8+28];
	mul.wide.u32 	%rd23, %r71, 4;
	add.s64 	%rd24, %rd1, %rd23;
	ld.global.f32 	%f38, [%rd24];
	fma.rn.f32 	%f66, %f37, %f38, %f36;
	add.s32 	%r78, %r78, 8;
	add.s32 	%r77, %r77, %r6;
	add.s32 	%r76, %r76, %r6;
	add.s32 	%r75, %r75, %r6;
	add.s32 	%r74, %r74, %r6;
	add.s32 	%r73, %r73, %r6;
	add.s32 	%r72, %r72, %r6;
	add.s32 	%r71, %r71, %r6;
	add.s32 	%r70, %r70, %r6;
	add.s32 	%r69, %r69, 8;
	setp.ne.s32 	%p3, %r78, 0;
	mov.u32 	%r80, %r4;
	@%p3 bra 	$L__BB0_5;
$L__BB0_6:
	setp.eq.s32 	%p4, %r2, 0;
	@%p4 bra 	$L__BB0_14;
	add.s32 	%r54, %r2, -1;
	setp.lt.u32 	%p5, %r54, 3;
	@%p5 bra 	$L__BB0_9;
	add.s32 	%r55, %r80, %r14;
	mul.wide.u32 	%rd25, %r55, 4;
	add.s64 	%rd26, %rd2, %rd25;
	ld.global.f32 	%f40, [%rd26];
	mad.lo.s32 	%r56, %r80, %r50, %r68;
	mul.wide.u32 	%rd27, %r56, 4;
	add.s64 	%rd28, %rd1, %rd27;
	ld.global.f32 	%f41, [%rd28];
	fma.rn.f32 	%f42, %f40, %f41, %f66;
	cvt.u64.u32 	%rd30, %r80;
	add.s64 	%rd31, %rd30, %rd44;
	shl.b64 	%rd32, %rd31, 2;
	add.s64 	%rd33, %rd2, %rd32;
	ld.global.f32 	%f43, [%rd33+4];
	add.s32 	%r57, %r56, %r50;
	mul.wide.u32 	%rd34, %r57, 4;
	add.s64 	%rd35, %rd1, %rd34;
	ld.global.f32 	%f44, [%rd35];
	fma.rn.f32 	%f45, %f43, %f44, %f42;
	ld.global.f32 	%f46, [%rd33+8];
	add.s32 	%r58, %r57, %r50;
	mul.wide.u32 	%rd36, %r58, 4;
	add.s64 	%rd37, %rd1, %rd36;
	ld.global.f32 	%f47, [%rd37];
	fma.rn.f32 	%f48, %f46, %f47, %f45;
	ld.global.f32 	%f49, [%rd33+12];
	add.s32 	%r59, %r58, %r50;
	mul.wide.u32 	%rd38, %r59, 4;
	add.s64 	%rd39, %rd1, %rd38;
	ld.global.f32 	%f50, [%rd39];
	fma.rn.f32 	%f66, %f49, %f50, %f48;
	add.s32 	%r80, %r80, 4;
$L__BB0_9:
	setp.eq.s32 	%p6, %r3, 0;
	@%p6 bra 	$L__BB0_14;
	setp.eq.s32 	%p7, %r3, 1;
	@%p7 bra 	$L__BB0_12;
	add.s32 	%r60, %r80, %r14;
	mul.wide.u32 	%rd40, %r60, 4;
	add.s64 	%rd41, %rd2, %rd40;
	ld.global.f32 	%f52, [%rd41];
	mad.lo.s32 	%r61, %r80, %r50, %r68;
	mul.wide.u32 	%rd42, %r61, 4;
	add.s64 	%rd43, %rd1, %rd42;
	ld.global.f32 	%f53, [%rd43];
	fma.rn.f32 	%f54, %f52, %f53, %f66;
	cvt.u64.u32 	%rd45, %r80;
	add.s64 	%rd46, %rd45, %rd44;
	shl.b64 	%rd47, %rd46, 2;
	add.s64 	%rd48, %rd2, %rd47;
	ld.global.f32 	%f55, [%rd48+4];
	add.s32 	%r62, %r61, %r50;
	mul.wide.u32 	%rd49, %r62, 4;
	add.s64 	%rd50, %rd1, %rd49;
	ld.global.f32 	%f56, [%rd50];
	fma.rn.f32 	%f66, %f55, %f56, %f54;
	add.s32 	%r80, %r80, 2;
$L__BB0_12:
	and.b32  	%r63, %r50, 1;
	setp.eq.b32 	%p8, %r63, 1;
	not.pred 	%p9, %p8;
	@%p9 bra 	$L__BB0_14;
	add.s32 	%r64, %r80, %r14;
	mul.wide.u32 	%rd51, %r64, 4;
	add.s64 	%rd52, %rd2, %rd51;
	ld.global.f32 	%f57, [%rd52];
	mad.lo.s32 	%r65, %r80, %r50, %r68;
	mul.wide.u32 	%rd53, %r65, 4;
	add.s64 	%rd54, %rd1, %rd53;
	ld.global.f32 	%f58, [%rd54];
	fma.rn.f32 	%f66, %f57, %f58, %f66;
$L__BB0_14:
	add.s32 	%r66, %r68, %r14;
	mul.wide.u32 	%rd55, %r66, 4;
	add.s64 	%rd56, %rd3, %rd55;
	st.global.f32 	[%rd56], %f66;
	add.s32 	%r68, %r68, 1;
	setp.ne.s32 	%p10, %r68, %r50;
	@%p10 bra 	$L__BB0_3;
	add.s32 	%r67, %r67, 1;
	setp.ne.s32 	%p11, %r67, %r50;
	@%p11 bra 	$L__BB0_2;
$L__BB0_16:
	ret;

}


// ===== COMPILED SASS (sm_100) =====

	.target	sm_100

	.elftype	@"ET_EXEC"


//--------------------- .note.nv.tkinfo           --------------------------
	.section	.note.nv.tkinfo,"",@"SHT_NOTE"
	.sectionflags	@"SHF_NOTE_NV_TKINFO"
	.tkinfo
        /*0018*/ 	.word	0x00000002
        /*0030*/ 	.string	""
        /*0030*/ 	.string	"ptxas"
        /*0030*/ 	.string	"Cuda compilation tools, release 13.0, V13.0.88"
        /*0030*/ 	.string	"Build cuda_13.0.r13.0/compiler.36424714_0"
        /*0030*/ 	.string	"-arch sm_100 -m 64 "



//--------------------- .note.nv.cuinfo           --------------------------
	.section	.note.nv.cuinfo,"",@"SHT_NOTE"
	.sectionflags	@"SHF_NOTE_NV_CUINFO"
        /*0018*/ 	.short	0x0002
        /*001a*/ 	.short	0x0064
        /*001c*/ 	.short	0x0082
	.zero		2


//--------------------- .nv.info                  --------------------------
	.section	.nv.info,"",@"SHT_CUDA_INFO"
	.align	4


	//----- nvinfo : EIATTR_REGCOUNT
	.align		4
        /*0000*/ 	.byte	0x04, 0x2f
        /*0002*/ 	.short	(.L_1 - .L_0)
	.align		4
.L_0:
        /*0004*/ 	.word	index@(_Z15MatrixMulKernelPfS_S_i)
        /*0008*/ 	.word	0x00000020


	//----- nvinfo : EIATTR_FRAME_SIZE
	.align		4
.L_1:
        /*000c*/ 	.byte	0x04, 0x11
        /*000e*/ 	.short	(.L_3 - .L_2)
	.align		4
.L_2:
        /*0010*/ 	.word	index@(_Z15MatrixMulKernelPfS_S_i)
        /*0014*/ 	.word	0x00000000


	//----- nvinfo : EIATTR_MIN_STACK_SIZE
	.align		4
.L_3:
        /*0018*/ 	.byte	0x04, 0x12
        /*001a*/ 	.short	(.L_5 - .L_4)
	.align		4
.L_4:
        /*001c*/ 	.word	index@(_Z15MatrixMulKernelPfS_S_i)
        /*0020*/ 	.word	0x00000000
.L_5:


//--------------------- .nv.compat                --------------------------
	.section	.nv.compat,"",@"SHT_CUDA_COMPAT_INFO"
	.align	4
        /*0000*/ 	.byte	0x02, 0x09, 0x00, 0x00, 0x02, 0x02, 0x01, 0x00, 0x02, 0x05, 0x05, 0x00, 0x03, 0x07, 0x01, 0x01
        /*0010*/ 	.byte	0x02, 0x03, 0x00, 0x00, 0x02, 0x06, 0x01, 0x00, 0x04, 0x0b, 0x08, 0x00, 0x09, 0x00, 0x00, 0x00
        /*0020*/ 	.byte	0x00, 0x00, 0x00, 0x00


//--------------------- .nv.info._Z15MatrixMulKernelPfS_S_i --------------------------
	.section	.nv.info._Z15MatrixMulKernelPfS_S_i,"",@"SHT_CUDA_INFO"
	.sectionflags	@""
	.align	4


	//----- nvinfo : EIATTR_CUDA_API_VERSION
	.align		4
        /*0000*/ 	.byte	0x04, 0x37
        /*0002*/ 	.short	(.L_7 - .L_6)
.L_6:
        /*0004*/ 	.word	0x00000082


	//----- nvinfo : EIATTR_KPARAM_INFO
	.align		4
.L_7:
        /*0008*/ 	.byte	0x04, 0x17
        /*000a*/ 	.short	(.L_9 - .L_8)
.L_8:
        /*000c*/ 	.word	0x00000000
        /*0010*/ 	.short	0x0003
        /*0012*/ 	.short	0x0018
        /*0014*/ 	.byte	0x00, 0xf0, 0x11, 0x00


	//----- nvinfo : EIATTR_KPARAM_INFO
	.align		4
.L_9:
        /*0018*/ 	.byte	0x04, 0x17
        /*001a*/ 	.short	(.L_11 - .L_10)
.L_10:
        /*001c*/ 	.word	0x00000000
        /*0020*/ 	.short	0x0002
        /*0022*/ 	.short	0x0010
        /*0024*/ 	.byte	0x00, 0xf5, 0x21, 0x00


	//----- nvinfo : EIATTR_KPARAM_INFO
	.align		4
.L_11:
        /*0028*/ 	.byte	0x04, 0x17
        /*002a*/ 	.short	(.L_13 - .L_12)
.L_12:
        /*002c*/ 	.word	0x00000000
        /*0030*/ 	.short	0x0001
        /*0032*/ 	.short	0x0008
        /*0034*/ 	.byte	0x00, 0xf5, 0x21, 0x00


	//----- nvinfo : EIATTR_KPARAM_INFO
	.align		4
.L_13:
        /*0038*/ 	.byte	0x04, 0x17
        /*003a*/ 	.short	(.L_15 - .L_14)
.L_14:
        /*003c*/ 	.word	0x00000000
        /*0040*/ 	.short	0x0000
        /*0042*/ 	.short	0x0000
        /*0044*/ 	.byte	0x00, 0xf5, 0x21, 0x00


	//----- nvinfo : EIATTR_SPARSE_MMA_MASK
	.align		4
.L_15:
        /*0048*/ 	.byte	0x03, 0x50
        /*004a*/ 	.short	0x0000


	//----- nvinfo : EIATTR_MAXREG_COUNT
	.align		4
        /*004c*/ 	.byte	0x03, 0x1b
        /*004e*/ 	.short	0x00ff


	//----- nvinfo : EIATTR_MERCURY_ISA_VERSION
	.align		4
        /*0050*/ 	.byte	0x03, 0x5f
        /*0052*/ 	.short	0x0101


	//----- nvinfo : EIATTR_VRC_CTA_INIT_COUNT
	.align		4
        /*0054*/ 	.byte	0x02, 0x4a
	.zero		1
	.zero		1


	//----- nvinfo : EIATTR_EXIT_INSTR_OFFSETS
	.align		4
        /*0058*/ 	.byte	0x04, 0x1c
        /*005a*/ 	.short	(.L_17 - .L_16)


	//   ....[0]....
.L_16:
        /*005c*/ 	.word	0x00000030


	//   ....[1]....
        /*0060*/ 	.word	0x00000a30


	//----- nvinfo : EIATTR_CBANK_PARAM_SIZE
	.align		4
.L_17:
        /*0064*/ 	.byte	0x03, 0x19
        /*0066*/ 	.short	0x001c


	//----- nvinfo : EIATTR_PARAM_CBANK
	.align		4
        /*0068*/ 	.byte	0x04, 0x0a
        /*006a*/ 	.short	(.L_19 - .L_18)
	.align		4
.L_18:
        /*006c*/ 	.word	index@(.nv.constant0._Z15MatrixMulKernelPfS_S_i)
        /*0070*/ 	.short	0x0380
        /*0072*/ 	.short	0x001c


	//----- nvinfo : EIATTR_SW_WAR
	.align		4
.L_19:
        /*0074*/ 	.byte	0x04, 0x36
        /*0076*/ 	.short	(.L_21 - .L_20)
.L_20:
        /*0078*/ 	.word	0x00000008
.L_21:


//--------------------- .nv.callgraph             --------------------------
	.section	.nv.callgraph,"",@"SHT_CUDA_CALLGRAPH"
	.align	4
	.sectionentsize	8
	.align		4
        /*0000*/ 	.word	0x00000000
	.align		4
        /*0004*/ 	.word	0xffffffff
	.align		4
        /*0008*/ 	.word	0x00000000
	.align		4
        /*000c*/ 	.word	0xfffffffe
	.align		4
        /*0010*/ 	.word	0x00000000
	.align		4
        /*0014*/ 	.word	0xfffffffd
	.align		4
        /*0018*/ 	.word	0x00000000
	.align		4
        /*001c*/ 	.word	0xfffffffc


//--------------------- .text._Z15MatrixMulKernelPfS_S_i --------------------------
	.section	.text._Z15MatrixMulKernelPfS_S_i,"ax",@progbits
	.align	128
        .global         _Z15MatrixMulKernelPfS_S_i
        .type           _Z15MatrixMulKernelPfS_S_i,@function
        .size           _Z15MatrixMulKernelPfS_S_i,(.L_x_8 - _Z15MatrixMulKernelPfS_S_i)
        .other          _Z15MatrixMulKernelPfS_S_i,@"STO_CUDA_ENTRY STV_DEFAULT"
_Z15MatrixMulKernelPfS_S_i:
.text._Z15MatrixMulKernelPfS_S_i:
[----:B------:R-:W-:Y:S08]  /*0000*/  LDC R1, c[0x0][0x37c] ;  /* 0x0000df00ff017b82 */ /* 0x000ff00000000800 */
[----:B------:R-:W0:Y:S02]  /*0010*/  LDC R3, c[0x0][0x398] ;  /* 0x0000e600ff037b82 */ /* 0x000e240000000800 */
[----:B0-----:R-:W-:-:S13]  /*0020*/  ISETP.GE.AND P0, PT, R3, 0x1, PT ;  /* 0x000000010300780c */ /* 0x001fda0003f06270 */
[----:B------:R-:W-:Y:S05]  /*0030*/  @!P0 EXIT ;  /* 0x000000000000894d */ /* 0x000fea0003800000 */
[C---:B------:R-:W-:Y:S01]  /*0040*/  IADD3 R0, PT, PT, R3.reuse, -0x1, RZ ;  /* 0xffffffff03007810 */ /* 0x040fe20007ffe0ff */
[----:B------:R-:W0:Y:S01]  /*0050*/  LDCU.64 UR6, c[0x0][0x358] ;  /* 0x00006b00ff0677ac */ /* 0x000e220008000a00 */
[C---:B------:R-:W-:Y:S02]  /*0060*/  LOP3.LUT R2, R3.reuse, 0x7, RZ, 0xc0, !PT ;  /* 0x0000000703027812 */ /* 0x040fe400078ec0ff */
[----:B------:R-:W-:Y:S01]  /*0070*/  ISETP.GE.U32.AND P0, PT, R0, 0x7, PT ;  /* 0x000000070000780c */ /* 0x000fe20003f06070 */
[----:B------:R-:W-:Y:S01]  /*0080*/  UMOV UR4, URZ ;  /* 0x000000ff00047c82 */ /* 0x000fe20008000000 */
[C---:B------:R-:W-:Y:S02]  /*0090*/  LOP3.LUT R0, R3.reuse, 0x7ffffff8, RZ, 0xc0, !PT ;  /* 0x7ffffff803007812 */ /* 0x040fe400078ec0ff */
[----:B------:R-:W-:Y:S02]  /*00a0*/  LOP3.LUT R3, R3, 0x3, RZ, 0xc0, !PT ;  /* 0x0000000303037812 */ /* 0x000fe400078ec0ff */
[----:B------:R-:W-:-:S07]  /*00b0*/  IADD3 R4, PT, PT, -R0, RZ, RZ ;  /* 0x000000ff00047210 */ /* 0x000fce0007ffe1ff */
.L_x_6:
[----:B-1----:R-:W1:Y:S01]  /*00c0*/  LDCU UR8, c[0x0][0x398] ;  /* 0x00007300ff0877ac */ /* 0x002e620008000800 */
[----:B------:R-:W-:Y:S01]  /*00d0*/  HFMA2 R5, -RZ, RZ, 0, 0 ;  /* 0x00000000ff057431 */ /* 0x000fe200000001ff */
[----:B-1----:R-:W-:Y:S02]  /*00e0*/  UIMAD UR5, UR4, UR8, URZ ;  /* 0x00000008040572a4 */ /* 0x002fe4000f8e02ff */
[----:B------:R-:W-:-:S04]  /*00f0*/  UIADD3 UR4, UPT, UPT, UR4, 0x1, URZ ;  /* 0x0000000104047890 */ /* 0x000fc8000fffe0ff */
[----:B------:R-:W-:-:S11]  /*0100*/  UISETP.NE.AND UP0, UPT, UR4, UR8, UPT ;  /* 0x000000080400728c */ /* 0x000fd6000bf05270 */
.L_x_5:
[----:B-1----:R-:W-:Y:S01]  /*0110*/  MOV R16, RZ ;  /* 0x000000ff00107202 */ /* 0x002fe20000000f00 */
[----:B------:R-:W-:Y:S01]  /*0120*/  IMAD.MOV.U32 R14, RZ, RZ, RZ ;  /* 0x000000ffff0e7224 */ /* 0x000fe200078e00ff */
[----:B------:R-:W-:Y:S06]  /*0130*/  @!P0 BRA `(.L_x_0) ;  /* 0x0000000000f08947 */ /* 0x000fec0003800000 */
[----:B------:R-:W1:Y:S01]  /*0140*/  LDC R8, c[0x0][0x398] ;  /* 0x0000e600ff087b82 */ /* 0x000e620000000800 */
[----:B------:R-:W-:Y:S01]  /*0150*/  MOV R16, RZ ;  /* 0x000000ff00107202 */ /* 0x000fe20000000f00 */
[----:B------:R-:W-:Y:S01]  /*0160*/  IMAD.MOV.U32 R10, RZ, RZ, R4 ;  /* 0x000000ffff0a7224 */ /* 0x000fe200078e0004 */
[----:B------:R-:W-:Y:S02]  /*0170*/  MOV R9, UR5 ;  /* 0x0000000500097c02 */ /* 0x000fe40008000f00 */
[-C--:B------:R-:W-:Y:S02]  /*0180*/  MOV R7, R5.reuse ;  /* 0x0000000500077202 */ /* 0x080fe40000000f00 */
[----:B-1----:R-:W-:Y:S01]  /*0190*/  IADD3 R11, PT, PT, R5, R8, RZ ;  /* 0x00000008050b7210 */ /* 0x002fe20007ffe0ff */
[C-C-:B------:R-:W-:Y:S01]  /*01a0*/  IMAD R25, R8.reuse, 0x3, R5.reuse ;  /* 0x0000000308197824 */ /* 0x140fe200078e0205 */
[CC--:B------:R-:W-:Y:S01]  /*01b0*/  LEA R6, R8.reuse, R5.reuse, 0x1 ;  /* 0x0000000508067211 */ /* 0x0c0fe200078e08ff */
[C-C-:B------:R-:W-:Y:S01]  /*01c0*/  IMAD R29, R8.reuse, 0x5, R5.reuse ;  /* 0x00000005081d7824 */ /* 0x140fe200078e0205 */
[C---:B------:R-:W-:Y:S01]  /*01d0*/  LEA R27, R8.reuse, R5, 0x2 ;  /* 0x00000005081b7211 */ /* 0x040fe200078e10ff */
[----:B------:R-:W-:-:S02]  /*01e0*/  IMAD R24, R8, 0x6, R5 ;  /* 0x0000000608187824 */ /* 0x000fc400078e0205 */
[----:B------:R-:W-:-:S07]  /*01f0*/  IMAD R26, R8, 0x7, R5 ;  /* 0x00000007081a7824 */ /* 0x000fce00078e0205 */
.L_x_1:
[----:B------:R-:W1:Y:S08]  /*0200*/  LDC.64 R14, c[0x0][0x388] ;  /* 0x0000e200ff0e7b82 */ /* 0x000e700000000a00 */
[----:B------:R-:W2:Y:S01]  /*0210*/  LDC.64 R12, c[0x0][0x380] ;  /* 0x0000e000ff0c7b82 */ /* 0x000ea20000000a00 */
[----:B-1----:R-:W-:-:S06]  /*0220*/  IMAD.WIDE.U32 R18, R7, 0x4, R14 ;  /* 0x0000000407127825 */ /* 0x002fcc00078e000e */
[----:B0-----:R-:W3:Y:S01]  /*0230*/  LDG.E R18, desc[UR6][R18.64] ;  /* 0x0000000612127981 */ /* 0x001ee2000c1e1900 */
[----:B--2---:R-:W-:-:S05]  /*0240*/  IMAD.WIDE.U32 R12, R9, 0x4, R12 ;  /* 0x00000004090c7825 */ /* 0x004fca00078e000c */
[----:B------:R-:W3:Y:S01]  /*0250*/  LDG.E R17, desc[UR6][R12.64] ;  /* 0x000000060c117981 */ /* 0x000ee2000c1e1900 */
[----:B------:R-:W-:-:S03]  /*0260*/  IMAD.WIDE.U32 R22, R11, 0x4, R14 ;  /* 0x000000040b167825 */ /* 0x000fc600078e000e */
[----:B------:R-:W2:Y:S01]  /*0270*/  LDG.E R19, desc[UR6][R12.64+0x8] ;  /* 0x000008060c137981 */ /* 0x000ea2000c1e1900 */
[----:B------:R-:W-:-:S03]  /*0280*/  IMAD.WIDE.U32 R20, R6, 0x4, R14 ;  /* 0x0000000406147825 */ /* 0x000fc600078e000e */
[----:B------:R-:W4:Y:S04]  /*0290*/  LDG.E R22, desc[UR6][R22.64] ;  /* 0x0000000616167981 */ /* 0x000f28000c1e1900 */
[----:B------:R-:W2:Y:S04]  /*02a0*/  LDG.E R20, desc[UR6][R20.64] ;  /* 0x0000000614147981 */ /* 0x000ea8000c1e1900 */
[----:B------:R-:W5:Y:S01]  /*02b0*/  LDG.E R23, desc[UR6][R12.64+0x10] ;  /* 0x000010060c177981 */ /* 0x000f62000c1e1900 */
[----:B---3--:R-:W-:-:S03]  /*02c0*/  FFMA R17, R17, R18, R16 ;  /* 0x0000001211117223 */ /* 0x008fc60000000010 */
[----:B------:R-:W4:Y:S02]  /*02d0*/  LDG.E R16, desc[UR6][R12.64+0x4] ;  /* 0x000004060c107981 */ /* 0x000f24000c1e1900 */
[----:B----4-:R-:W-:Y:S01]  /*02e0*/  FFMA R28, R16, R22, R17 ;  /* 0x00000016101c7223 */ /* 0x010fe20000000011 */
[----:B------:R-:W-:-:S04]  /*02f0*/  IMAD.WIDE.U32 R16, R25, 0x4, R14 ;  /* 0x0000000419107825 */ /* 0x000fc800078e000e */
[----:B--2---:R-:W-:Y:S01]  /*0300*/  FFMA R28, R19, R20, R28 ;  /* 0x00000014131c7223 */ /* 0x004fe2000000001c */
[--C-:B------:R-:W-:Y:S01]  /*0310*/  IMAD.WIDE.U32 R18, R27, 0x4, R14.reuse ;  /* 0x000000041b127825 */ /* 0x100fe200078e000e */
[----:B------:R-:W2:Y:S05]  /*0320*/  LDG.E R16, desc[UR6][R16.64] ;  /* 0x0000000610107981 */ /* 0x000eaa000c1e1900 */
[----:B------:R-:W5:Y:S04]  /*0330*/  LDG.E R18, desc[UR6][R18.64] ;  /* 0x0000000612127981 */ /* 0x000f68000c1e1900 */
[----:B------:R-:W2:Y:S01]  /*0340*/  LDG.E R17, desc[UR6][R12.64+0xc] ;  /* 0x00000c060c117981 */ /* 0x000ea2000c1e1900 */
[----:B------:R-:W-:-:S03]  /*0350*/  IMAD.WIDE.U32 R20, R29, 0x4, R14 ;  /* 0x000000041d147825 */ /* 0x000fc600078e000e */
[----:B------:R-:W3:Y:S04]  /*0360*/  LDG.E R19, desc[UR6][R12.64+0x1c] ;  /* 0x00001c060c137981 */ /* 0x000ee8000c1e1900 */
[----:B------:R-:W4:Y:S01]  /*0370*/  LDG.E R20, desc[UR6][R20.64] ;  /* 0x0000000614147981 */ /* 0x000f22000c1e1900 */
[----:B--2---:R-:W-:-:S03]  /*0380*/  FFMA R28, R17, R16, R28 ;  /* 0x00000010111c7223 */ /* 0x004fc6000000001c */
[----:B------:R-:W4:Y:S01]  /*0390*/  LDG.E R17, desc[UR6][R12.64+0x14] ;  /* 0x000014060c117981 */ /* 0x000f22000c1e1900 */
[----:B-----5:R-:W-:Y:S01]  /*03a0*/  FFMA R28, R23, R18, R28 ;  /* 0x00000012171c7223 */ /* 0x020fe2000000001c */
[--C-:B------:R-:W-:Y:S02]  /*03b0*/  IMAD.WIDE.U32 R22, R24, 0x4, R14.reuse ;  /* 0x0000000418167825 */ /* 0x100fe400078e000e */
[----:B------:R-:W2:Y:S02]  /*03c0*/  LDG.E R16, desc[UR6][R12.64+0x18] ;  /* 0x000018060c107981 */ /* 0x000ea4000c1e1900 */
[----:B------:R-:W-:Y:S02]  /*03d0*/  IMAD.WIDE.U32 R14, R26, 0x4, R14 ;  /* 0x000000041a0e7825 */ /* 0x000fe400078e000e */
[----:B------:R-:W2:Y:S04]  /*03e0*/  LDG.E R22, desc[UR6][R22.64] ;  /* 0x0000000616167981 */ /* 0x000ea8000c1e1900 */
[----:B------:R-:W3:Y:S01]  /*03f0*/  LDG.E R14, desc[UR6][R14.64] ;  /* 0x000000060e0e7981 */ /* 0x000ee2000c1e1900 */
[----:B------:R-:W-:-:S05]  /*0400*/  VIADD R10, R10, 0x8 ;  /* 0x000000080a0a7836 */ /* 0x000fca0000000000 */
[----:B------:R-:W-:Y:S01]  /*0410*/  ISETP.NE.AND P1, PT, R10, RZ, PT ;  /* 0x000000ff0a00720c */ /* 0x000fe20003f25270 */
[C---:B------:R-:W-:Y:S01]  /*0420*/  IMAD R29, R8.reuse, 0x8, R29 ;  /* 0x00000008081d7824 */ /* 0x040fe200078e021d */
[C---:B------:R-:W-:Y:S02]  /*0430*/  LEA R11, R8.reuse, R11, 0x3 ;  /* 0x0000000b080b7211 */ /* 0x040fe400078e18ff */
[C---:B------:R-:W-:Y:S02]  /*0440*/  LEA R6, R8.reuse, R6, 0x3 ;  /* 0x0000000608067211 */ /* 0x040fe400078e18ff */
[C---:B------:R-:W-:Y:S02]  /*0450*/  LEA R25, R8.reuse, R25, 0x3 ;  /* 0x0000001908197211 */ /* 0x040fe400078e18ff */
[C---:B------:R-:W-:Y:S02]  /*0460*/  LEA R27, R8.reuse, R27, 0x3 ;  /* 0x0000001b081b7211 */ /* 0x040fe400078e18ff */
[----:B------:R-:W-:-:S02]  /*0470*/  LEA R24, R8, R24, 0x3 ;  /* 0x0000001808187211 */ /* 0x000fc400078e18ff */
[C---:B------:R-:W-:Y:S02]  /*0480*/  LEA R26, R8.reuse, R26, 0x3 ;  /* 0x0000001a081a7211 */ /* 0x040fe400078e18ff */
[----:B------:R-:W-:Y:S02]  /*0490*/  LEA R7, R8, R7, 0x3 ;  /* 0x0000000708077211 */ /* 0x000fe400078e18ff */
[----:B------:R-:W-:Y:S01]  /*04a0*/  IADD3 R9, PT, PT, R9, 0x8, RZ ;  /* 0x0000000809097810 */ /* 0x000fe20007ffe0ff */
[----:B----4-:R-:W-:-:S04]  /*04b0*/  FFMA R17, R17, R20, R28 ;  /* 0x0000001411117223 */ /* 0x010fc8000000001c */
[----:B--2---:R-:W-:-:S04]  /*04c0*/  FFMA R16, R16, R22, R17 ;  /* 0x0000001610107223 */ /* 0x004fc80000000011 */
[----:B---3--:R-:W-:Y:S01]  /*04d0*/  FFMA R16, R19, R14, R16 ;  /* 0x0000000e13107223 */ /* 0x008fe20000000010 */
[----:B------:R-:W-:Y:S06]  /*04e0*/  @P1 BRA `(.L_x_1) ;  /* 0xfffffffc00441947 */ /* 0x000fec000383ffff */
[----:B------:R-:W-:-:S07]  /*04f0*/  IMAD.MOV.U32 R14, RZ, RZ, R0 ;  /* 0x000000ffff0e7224 */ /* 0x000fce00078e0000 */
.L_x_0:
[----:B------:R-:W-:-:S13]  /*0500*/  ISETP.NE.AND P1, PT, R2, RZ, PT ;  /* 0x000000ff0200720c */ /* 0x000fda0003f25270 */
[----:B------:R-:W-:Y:S05]  /*0510*/  @!P1 BRA `(.L_x_2) ;  /* 0x0000000400209947 */ /* 0x000fea0003800000 */
[----:B------:R-:W-:Y:S02]  /*0520*/  IADD3 R6, PT, PT, R2, -0x1, RZ ;  /* 0xffffffff02067810 */ /* 0x000fe40007ffe0ff */
[----:B------:R-:W-:Y:S02]  /*0530*/  ISETP.NE.AND P1, PT, R3, RZ, PT ;  /* 0x000000ff0300720c */ /* 0x000fe40003f25270 */
[----:B------:R-:W-:-:S13]  /*0540*/  ISETP.GE.U32.AND P2, PT, R6, 0x3, PT ;  /* 0x000000030600780c */ /* 0x000fda0003f46070 */
[----:B------:R-:W-:Y:S05]  /*0550*/  @!P2 BRA `(.L_x_3) ;  /* 0x00000000007ca947 */ /* 0x000fea0003800000 */
[----:B------:R-:W1:Y:S01]  /*0560*/  LDC R15, c[0x0][0x398] ;  /* 0x0000e600ff0f7b82 */ /* 0x000e620000000800 */
[C---:B------:R-:W-:Y:S02]  /*0570*/  IADD3 R11, PT, PT, R14.reuse, UR5, RZ ;  /* 0x000000050e0b7c10 */ /* 0x040fe4000fffe0ff */
[----:B------:R-:W-:-:S04]  /*0580*/  IADD3 R20, P2, PT, R14, UR5, RZ ;  /* 0x000000050e147c10 */ /* 0x000fc8000ff5e0ff */
[----:B------:R-:W-:Y:S01]  /*0590*/  IADD3.X R21, PT, PT, RZ, RZ, RZ, P2, !PT ;  /* 0x000000ffff157210 */ /* 0x000fe200017fe4ff */
[----:B------:R-:W2:Y:S08]  /*05a0*/  LDC.64 R18, c[0x0][0x380] ;  /* 0x0000e000ff127b82 */ /* 0x000eb00000000a00 */
[----:B------:R-:W3:Y:S08]  /*05b0*/  LDC.64 R8, c[0x0][0x388] ;  /* 0x0000e200ff087b82 */ /* 0x000ef00000000a00 */
[----:B------:R-:W4:Y:S01]  /*05c0*/  LDC.64 R6, c[0x0][0x380] ;  /* 0x0000e000ff067b82 */ /* 0x000f220000000a00 */
[----:B-1----:R-:W-:-:S05]  /*05d0*/  IMAD R10, R14, R15, R5 ;  /* 0x0000000f0e0a7224 */ /* 0x002fca00078e0205 */
[----:B------:R-:W-:Y:S01]  /*05e0*/  IADD3 R17, PT, PT, R10, R15, RZ ;  /* 0x0000000f0a117210 */ /* 0x000fe20007ffe0ff */
[----:B--2---:R-:W-:-:S06]  /*05f0*/  IMAD.WIDE.U32 R18, R11, 0x4, R18 ;  /* 0x000000040b127825 */ /* 0x004fcc00078e0012 */
[----:B0-----:R-:W2:Y:S01]  /*0600*/  LDG.E R19, desc[UR6][R18.64] ;  /* 0x0000000612137981 */ /* 0x001ea2000c1e1900 */
[----:B---3--:R-:W-:-:S04]  /*0610*/  IMAD.WIDE.U32 R10, R10, 0x4, R8 ;  /* 0x000000040a0a7825 */ /* 0x008fc800078e0008 */
[C---:B------:R-:W-:Y:S02]  /*0620*/  IMAD.WIDE.U32 R12, R17.reuse, 0x4, R8 ;  /* 0x00000004110c7825 */ /* 0x040fe400078e0008 */
[----:B------:R-:W2:Y:S01]  /*0630*/  LDG.E R10, desc[UR6][R10.64] ;  /* 0x000000060a0a7981 */ /* 0x000ea2000c1e1900 */
[C---:B----4-:R-:W-:Y:S01]  /*0640*/  LEA R6, P2, R20.reuse, R6, 0x2 ;  /* 0x0000000614067211 */ /* 0x050fe200078410ff */
[----:B------:R-:W-:Y:S02]  /*0650*/  IMAD.IADD R17, R17, 0x1, R15 ;  /* 0x0000000111117824 */ /* 0x000fe400078e020f */
[----:B------:R-:W3:Y:S01]  /*0660*/  LDG.E R12, desc[UR6][R12.64] ;  /* 0x000000060c0c7981 */ /* 0x000ee2000c1e1900 */
[----:B------:R-:W-:Y:S01]  /*0670*/  LEA.HI.X R7, R20, R7, R21, 0x2, P2 ;  /* 0x0000000714077211 */ /* 0x000fe200010f1415 */
[C---:B------:R-:W-:Y:S01]  /*0680*/  IMAD.WIDE.U32 R20, R17.reuse, 0x4, R8 ;  /* 0x0000000411147825 */ /* 0x040fe200078e0008 */
[----:B------:R-:W-:-:S03]  /*0690*/  IADD3 R15, PT, PT, R17, R15, RZ ;  /* 0x0000000f110f7210 */ /* 0x000fc60007ffe0ff */
[----:B------:R-:W3:Y:S02]  /*06a0*/  LDG.E R22, desc[UR6][R6.64+0x4] ;  /* 0x0000040606167981 */ /* 0x000ee4000c1e1900 */
[----:B------:R-:W-:Y:S02]  /*06b0*/  IMAD.WIDE.U32 R8, R15, 0x4, R8 ;  /* 0x000000040f087825 */ /* 0x000fe400078e0008 */
[----:B------:R-:W4:Y:S04]  /*06c0*/  LDG.E R20, desc[UR6][R20.64] ;  /* 0x0000000614147981 */ /* 0x000f28000c1e1900 */
[----:B------:R-:W4:Y:S04]  /*06d0*/  LDG.E R24, desc[UR6][R6.64+0x8] ;  /* 0x0000080606187981 */ /* 0x000f28000c1e1900 */
[----:B------:R-:W5:Y:S04]  /*06e0*/  LDG.E R8, desc[UR6][R8.64] ;  /* 0x0000000608087981 */ /* 0x000f68000c1e1900 */
[----:B------:R-:W5:Y:S01]  /*06f0*/  LDG.E R18, desc[UR6][R6.64+0xc] ;  /* 0x00000c0606127981 */ /* 0x000f62000c1e1900 */
[----:B------:R-:W-:Y:S01]  /*0700*/  IADD3 R14, PT, PT, R14, 0x4, RZ ;  /* 0x000000040e0e7810 */ /* 0x000fe20007ffe0ff */
[----:B--2---:R-:W-:-:S04]  /*0710*/  FFMA R19, R19, R10, R16 ;  /* 0x0000000a13137223 */ /* 0x004fc80000000010 */
[----:B---3--:R-:W-:-:S04]  /*0720*/  FFMA R19, R22, R12, R19 ;  /* 0x0000000c16137223 */ /* 0x008fc80000000013 */
[----:B----4-:R-:W-:-:S04]  /*0730*/  FFMA R19, R24, R20, R19 ;  /* 0x0000001418137223 */ /* 0x010fc80000000013 */
[----:B-----5:R-:W-:-:S07]  /*0740*/  FFMA R16, R18, R8, R19 ;  /* 0x0000000812107223 */ /* 0x020fce0000000013 */
.L_x_3:
[----:B------:R-:W-:Y:S05]  /*0750*/  @!P1 BRA `(.L_x_2) ;  /* 0x0000000000909947 */ /* 0x000fea0003800000 */
[----:B------:R-:W1:Y:S01]  /*0760*/  LDC R12, c[0x0][0x398] ;  /* 0x0000e600ff0c7b82 */ /* 0x000e620000000800 */
[----:B------:R-:W-:Y:S02]  /*0770*/  ISETP.NE.AND P2, PT, R3, 0x1, PT ;  /* 0x000000010300780c */ /* 0x000fe40003f45270 */
[----:B-1----:R-:W-:-:S04]  /*0780*/  LOP3.LUT R6, R12, 0x1, RZ, 0xc0, !PT ;  /* 0x000000010c067812 */ /* 0x002fc800078ec0ff */
[----:B------:R-:W-:-:S07]  /*0790*/  ISETP.NE.U32.AND P1, PT, R6, 0x1, PT ;  /* 0x000000010600780c */ /* 0x000fce0003f25070 */
[----:B------:R-:W-:Y:S06]  /*07a0*/  @!P2 BRA `(.L_x_4) ;  /* 0x000000000054a947 */ /* 0x000fec0003800000 */
[----:B------:R-:W1:Y:S01]  /*07b0*/  LDC R10, c[0x0][0x398] ;  /* 0x0000e600ff0a7b82 */ /* 0x000e620000000800 */
[C---:B------:R-:W-:Y:S02]  /*07c0*/  IADD3 R11, PT, PT, R14.reuse, UR5, RZ ;  /* 0x000000050e0b7c10 */ /* 0x040fe4000fffe0ff */
[----:B------:R-:W-:-:S04]  /*07d0*/  IADD3 R15, P2, PT, R14, UR5, RZ ;  /* 0x000000050e0f7c10 */ /* 0x000fc8000ff5e0ff */
[----:B------:R-:W-:Y:S01]  /*07e0*/  IADD3.X R20, PT, PT, RZ, RZ, RZ, P2, !PT ;  /* 0x000000ffff147210 */ /* 0x000fe200017fe4ff */
[----:B------:R-:W2:Y:S08]  /*07f0*/  LDC.64 R18, c[0x0][0x380] ;  /* 0x0000e000ff127b82 */ /* 0x000eb00000000a00 */
[----:B------:R-:W3:Y:S08]  /*0800*/  LDC.64 R8, c[0x0][0x380] ;  /* 0x0000e000ff087b82 */ /* 0x000ef00000000a00 */
[----:B------:R-:W4:Y:S01]  /*0810*/  LDC.64 R6, c[0x0][0x388] ;  /* 0x0000e200ff067b82 */ /* 0x000f220000000a00 */
[----:B-1----:R-:W-:-:S04]  /*0820*/  IMAD R13, R14, R10, R5 ;  /* 0x0000000a0e0d7224 */ /* 0x002fc800078e0205 */
[----:B------:R-:W-:Y:S02]  /*0830*/  IMAD.IADD R17, R13, 0x1, R10 ;  /* 0x000000010d117824 */ /* 0x000fe400078e020a */
[----:B--2---:R-:W-:-:S06]  /*0840*/  IMAD.WIDE.U32 R18, R11, 0x4, R18 ;  /* 0x000000040b127825 */ /* 0x004fcc00078e0012 */
[----:B0-----:R-:W2:Y:S01]  /*0850*/  LDG.E R19, desc[UR6][R18.64] ;  /* 0x0000000612137981 */ /* 0x001ea2000c1e1900 */
[----:B---3--:R-:W-:-:S04]  /*0860*/  LEA R8, P2, R15, R8, 0x2 ;  /* 0x000000080f087211 */ /* 0x008fc800078410ff */
[----:B------:R-:W-:Y:S01]  /*0870*/  LEA.HI.X R9, R15, R9, R20, 0x2, P2 ;  /* 0x000000090f097211 */ /* 0x000fe200010f1414 */
[----:B----4-:R-:W-:-:S05]  /*0880*/  IMAD.WIDE.U32 R10, R13, 0x4, R6 ;  /* 0x000000040d0a7825 */ /* 0x010fca00078e0006 */
[----:B------:R-:W3:Y:S01]  /*0890*/  LDG.E R9, desc[UR6][R8.64+0x4] ;  /* 0x0000040608097981 */ /* 0x000ee2000c1e1900 */
[----:B------:R-:W-:-:S03]  /*08a0*/  IMAD.WIDE.U32 R6, R17, 0x4, R6 ;  /* 0x0000000411067825 */ /* 0x000fc600078e0006 */
[----:B------:R-:W2:Y:S04]  /*08b0*/  LDG.E R10, desc[UR6][R10.64] ;  /* 0x000000060a0a7981 */ /* 0x000ea8000c1e1900 */
[----:B------:R-:W3:Y:S01]  /*08c0*/  LDG.E R6, desc[UR6][R6.64] ;  /* 0x0000000606067981 */ /* 0x000ee2000c1e1900 */
[----:B------:R-:W-:Y:S01]  /*08d0*/  IADD3 R14, PT, PT, R14, 0x2, RZ ;  /* 0x000000020e0e7810 */ /* 0x000fe20007ffe0ff */
[----:B--2---:R-:W-:-:S04]  /*08e0*/  FFMA R16, R19, R10, R16 ;  /* 0x0000000a13107223 */ /* 0x004fc80000000010 */
[----:B---3--:R-:W-:-:S07]  /*08f0*/  FFMA R16, R9, R6, R16 ;  /* 0x0000000609107223 */ /* 0x008fce0000000010 */
.L_x_4:
[----:B------:R-:W-:Y:S05]  /*0900*/  @P1 BRA `(.L_x_2) ;  /* 0x0000000000241947 */ /* 0x000fea0003800000 */
[----:B------:R-:W1:Y:S01]  /*0910*/  LDC.64 R6, c[0x0][0x380] ;  /* 0x0000e000ff067b82 */ /* 0x000e620000000a00 */
[C---:B------:R-:W-:Y:S01]  /*0920*/  IADD3 R11, PT, PT, R14.reuse, UR5, RZ ;  /* 0x000000050e0b7c10 */ /* 0x040fe2000fffe0ff */
[----:B------:R-:W-:-:S06]  /*0930*/  IMAD R13, R14, R12, R5 ;  /* 0x0000000c0e0d7224 */ /* 0x000fcc00078e0205 */
[----:B------:R-:W2:Y:S01]  /*0940*/  LDC.64 R8, c[0x0][0x388] ;  /* 0x0000e200ff087b82 */ /* 0x000ea20000000a00 */
[----:B-1----:R-:W-:-:S06]  /*0950*/  IMAD.WIDE.U32 R6, R11, 0x4, R6 ;  /* 0x000000040b067825 */ /* 0x002fcc00078e0006 */
[----:B0-----:R-:W3:Y:S01]  /*0960*/  LDG.E R7, desc[UR6][R6.64] ;  /* 0x0000000606077981 */ /* 0x001ee2000c1e1900 */
[----:B--2---:R-:W-:-:S06]  /*0970*/  IMAD.WIDE.U32 R8, R13, 0x4, R8 ;  /* 0x000000040d087825 */ /* 0x004fcc00078e0008 */
[----:B------:R-:W3:Y:S02]  /*0980*/  LDG.E R8, desc[UR6][R8.64] ;  /* 0x0000000608087981 */ /* 0x000ee4000c1e1900 */
[----:B---3--:R-:W-:-:S07]  /*0990*/  FFMA R16, R7, R8, R16 ;  /* 0x0000000807107223 */ /* 0x008fce0000000010 */
.L_x_2:
[----:B------:R-:W1:Y:S01]  /*09a0*/  LDCU UR8, c[0x0][0x398] ;  /* 0x00007300ff0877ac */ /* 0x000e620008000800 */
[----:B------:R-:W2:Y:S01]  /*09b0*/  LDC.64 R6, c[0x0][0x390] ;  /* 0x0000e400ff067b82 */ /* 0x000ea20000000a00 */
[C---:B------:R-:W-:Y:S02]  /*09c0*/  IADD3 R9, PT, PT, R5.reuse, UR5, RZ ;  /* 0x0000000505097c10 */ /* 0x040fe4000fffe0ff */
[----:B------:R-:W-:-:S04]  /*09d0*/  IADD3 R5, PT, PT, R5, 0x1, RZ ;  /* 0x0000000105057810 */ /* 0x000fc80007ffe0ff */
[----:B-1----:R-:W-:Y:S01]  /*09e0*/  ISETP.NE.AND P1, PT, R5, UR8, PT ;  /* 0x0000000805007c0c */ /* 0x002fe2000bf25270 */
[----:B--2---:R-:W-:-:S05]  /*09f0*/  IMAD.WIDE.U32 R6, R9, 0x4, R6 ;  /* 0x0000000409067825 */ /* 0x004fca00078e0006 */
[----:B0-----:R1:W-:Y:S07]  /*0a00*/  STG.E desc[UR6][R6.64], R16 ;  /* 0x0000001006007986 */ /* 0x0013ee000c101906 */
[----:B------:R-:W-:Y:S05]  /*0a10*/  @P1 BRA `(.L_x_5) ;  /* 0xfffffff400bc1947 */ /* 0x000fea000383ffff */
[----:B------:R-:W-:Y:S05]  /*0a20*/  BRA.U UP0, `(.L_x_6) ;  /* 0xfffffff500a47547 */ /* 0x000fea000b83ffff */
[----:B------:R-:W-:Y:S05]  /*0a30*/  EXIT ;  /* 0x000000000000794d */ /* 0x000fea0003800000 */
.L_x_7:
[----:B------:R-:W-:-:S00]  /*0a40*/  BRA `(.L_x_7) ;  /* 0xfffffffc00fc7947 */ /* 0x000fc0000383ffff */
[----:B------:R-:W-:-:S00]  /*0a50*/  NOP ;  /* 0x0000000000007918 */ /* 0x000fc00000000000 */
        /* <DEDUP_REMOVED lines=10> */
.L_x_8:


//--------------------- .nv.shared.reserved.0     --------------------------
	.section	.nv.shared.reserved.0,"aw",@nobits
	.weak		__nv_reservedSMEM_offset_0_alias
	.size		__nv_reservedSMEM_offset_0_alias, 0, 64
	.other		__nv_reservedSMEM_offset_0_alias,@"STO_CUDA_RESERVED_SHARED STV_DEFAULT"
__nv_reservedSMEM_offset_0_alias:
	.zero		0
	.zero		64


//--------------------- .nv.constant0._Z15MatrixMulKernelPfS_S_i --------------------------
	.section	.nv.constant0._Z15MatrixMulKernelPfS_S_i,"a",@progbits
	.sectionflags	@""
	.align	4
.nv.constant0._Z15MatrixMulKernelPfS_S_i:
	.zero		924


//--------------------- SYMBOLS --------------------------

	.type		.nv.reservedSmem.offset0,@object
	.size		.nv.reservedSmem.offset0,0x4
